//
// Generated by NVIDIA NVVM Compiler
//
// Compiler Build ID: CL-36424714
// Cuda compilation tools, release 13.0, V13.0.88
// Based on NVVM 20.0.0
//

.version 9.0
.target sm_100
.address_size 64

	// .globl	_Z8gSum_vecPfS_i

.visible .entry _Z8gSum_vecPfS_i(
	.param .u64 .ptr .align 1 _Z8gSum_vecPfS_i_param_0,
	.param .u64 .ptr .align 1 _Z8gSum_vecPfS_i_param_1,
	.param .u32 _Z8gSum_vecPfS_i_param_2
)
{
	.reg .b32 	%r<5>;
	.reg .b32 	%f<4>;
	.reg .b64 	%rd<8>;
	.reg .b64 	%fd<5>;

	ld.param.u64 	%rd1, [_Z8gSum_vecPfS_i_param_0];
	ld.param.u64 	%rd2, [_Z8gSum_vecPfS_i_param_1];
	cvta.to.global.u64 	%rd3, %rd1;
	cvta.to.global.u64 	%rd4, %rd2;
	mov.u32 	%r1, %tid.x;
	mov.u32 	%r2, %ctaid.x;
	mov.u32 	%r3, %ntid.x;
	mad.lo.s32 	%r4, %r2, %r3, %r1;
	mul.wide.s32 	%rd5, %r4, 4;
	add.s64 	%rd6, %rd4, %rd5;
	ld.global.f32 	%f1, [%rd6];
	cvt.f64.f32 	%fd1, %f1;
	add.f64 	%fd2, %fd1, 0d3FF0000000000000;
	add.s64 	%rd7, %rd3, %rd5;
	ld.global.f32 	%f2, [%rd7];
	cvt.f64.f32 	%fd3, %f2;
	add.f64 	%fd4, %fd2, %fd3;
	cvt.rn.f32.f64 	%f3, %fd4;
	st.global.f32 	[%rd7], %f3;
	ret;

}


// ===== COMPILED SASS (sm_100) =====

	.target	sm_100

	.elftype	@"ET_EXEC"


//--------------------- .note.nv.tkinfo           --------------------------
	.section	.note.nv.tkinfo,"",@"SHT_NOTE"
	.sectionflags	@"SHF_NOTE_NV_TKINFO"
	.tkinfo
        /*0018*/ 	.word	0x00000002
        /*0030*/ 	.string	""
        /*0030*/ 	.string	"ptxas"
        /*0030*/ 	.string	"Cuda compilation tools, release 13.0, V13.0.88"
        /*0030*/ 	.string	"Build cuda_13.0.r13.0/compiler.36424714_0"
        /*0030*/ 	.string	"-arch sm_100 -m 64 "



//--------------------- .note.nv.cuinfo           --------------------------
	.section	.note.nv.cuinfo,"",@"SHT_NOTE"
	.sectionflags	@"SHF_NOTE_NV_CUINFO"
        /*0018*/ 	.short	0x0002
        /*001a*/ 	.short	0x0064
        /*001c*/ 	.short	0x0082
	.zero		2


//--------------------- .nv.info                  --------------------------
	.section	.nv.info,"",@"SHT_CUDA_INFO"
	.align	4


	//----- nvinfo : EIATTR_REGCOUNT
	.align		4
        /*0000*/ 	.byte	0x04, 0x2f
        /*0002*/ 	.short	(.L_1 - .L_0)
	.align		4
.L_0:
        /*0004*/ 	.word	index@(_Z8gSum_vecPfS_i)
        /*0008*/ 	.word	0x0000000c


	//----- nvinfo : EIATTR_FRAME_SIZE
	.align		4
.L_1:
        /*000c*/ 	.byte	0x04, 0x11
        /*000e*/ 	.short	(.L_3 - .L_2)
	.align		4
.L_2:
        /*0010*/ 	.word	index@(_Z8gSum_vecPfS_i)
        /*0014*/ 	.word	0x00000000


	//----- nvinfo : EIATTR_MIN_STACK_SIZE
	.align		4
.L_3:
        /*0018*/ 	.byte	0x04, 0x12
        /*001a*/ 	.short	(.L_5 - .L_4)
	.align		4
.L_4:
        /*001c*/ 	.word	index@(_Z8gSum_vecPfS_i)
        /*0020*/ 	.word	0x00000000
.L_5:


//--------------------- .nv.compat                --------------------------
	.section	.nv.compat,"",@"SHT_CUDA_COMPAT_INFO"
	.align	4
        /*0000*/ 	.byte	0x02, 0x09, 0x00, 0x00, 0x02, 0x02, 0x01, 0x00, 0x02, 0x05, 0x05, 0x00, 0x03, 0x07, 0x01, 0x01
        /*0010*/ 	.byte	0x02, 0x03, 0x00, 0x00, 0x02, 0x06, 0x01, 0x00, 0x04, 0x0b, 0x08, 0x00, 0x01, 0x00, 0x00, 0x00
        /*0020*/ 	.byte	0x00, 0x00, 0x00, 0x00


//--------------------- .nv.info._Z8gSum_vecPfS_i --------------------------
	.section	.nv.info._Z8gSum_vecPfS_i,"",@"SHT_CUDA_INFO"
	.sectionflags	@""
	.align	4


	//----- nvinfo : EIATTR_CUDA_API_VERSION
	.align		4
        /*0000*/ 	.byte	0x04, 0x37
        /*0002*/ 	.short	(.L_7 - .L_6)
.L_6:
        /*0004*/ 	.word	0x00000082


	//----- nvinfo : EIATTR_KPARAM_INFO
	.align		4
.L_7:
        /*0008*/ 	.byte	0x04, 0x17
        /*000a*/ 	.short	(.L_9 - .L_8)
.L_8:
        /*000c*/ 	.word	0x00000000
        /*0010*/ 	.short	0x0002
        /*0012*/ 	.short	0x0010
        /*0014*/ 	.byte	0x00, 0xf0, 0x11, 0x00


	//----- nvinfo : EIATTR_KPARAM_INFO
	.align		4
.L_9:
        /*0018*/ 	.byte	0x04, 0x17
        /*001a*/ 	.short	(.L_11 - .L_10)
.L_10:
        /*001c*/ 	.word	0x00000000
        /*0020*/ 	.short	0x0001
        /*0022*/ 	.short	0x0008
        /*0024*/ 	.byte	0x00, 0xf5, 0x21, 0x00


	//----- nvinfo : EIATTR_KPARAM_INFO
	.align		4
.L_11:
        /*0028*/ 	.byte	0x04, 0x17
        /*002a*/ 	.short	(.L_13 - .L_12)
.L_12:
        /*002c*/ 	.word	0x00000000
        /*0030*/ 	.short	0x0000
        /*0032*/ 	.short	0x0000
        /*0034*/ 	.byte	0x00, 0xf5, 0x21, 0x00


	//----- nvinfo : EIATTR_SPARSE_MMA_MASK
	.align		4
.L_13:
        /*0038*/ 	.byte	0x03, 0x50
        /*003a*/ 	.short	0x0000


	//----- nvinfo : EIATTR_MAXREG_COUNT
	.align		4
        /*003c*/ 	.byte	0x03, 0x1b
        /*003e*/ 	.short	0x00ff


	//----- nvinfo : EIATTR_MERCURY_ISA_VERSION
	.align		4
        /*0040*/ 	.byte	0x03, 0x5f
        /*0042*/ 	.short	0x0101


	//----- nvinfo : EIATTR_VRC_CTA_INIT_COUNT
	.align		4
        /*0044*/ 	.byte	0x02, 0x4a
	.zero		1
	.zero		1


	//----- nvinfo : EIATTR_EXIT_INSTR_OFFSETS
	.align		4
        /*0048*/ 	.byte	0x04, 0x1c
        /*004a*/ 	.short	(.L_15 - .L_14)


	//   ....[0]....
.L_14:
        /*004c*/ 	.word	0x00000120


	//----- nvinfo : EIATTR_CBANK_PARAM_SIZE
	.align		4
.L_15:
        /*0050*/ 	.byte	0x03, 0x19
        /*0052*/ 	.short	0x0014


	//----- nvinfo : EIATTR_PARAM_CBANK
	.align		4
        /*0054*/ 	.byte	0x04, 0x0a
        /*0056*/ 	.short	(.L_17 - .L_16)
	.align		4
.L_16:
        /*0058*/ 	.word	index@(.nv.constant0._Z8gSum_vecPfS_i)
        /*005c*/ 	.short	0x0380
        /*005e*/ 	.short	0x0014


	//----- nvinfo : EIATTR_SW_WAR
	.align		4
.L_17:
        /*0060*/ 	.byte	0x04, 0x36
        /*0062*/ 	.short	(.L_19 - .L_18)
.L_18:
        /*0064*/ 	.word	0x00000008
.L_19:


//--------------------- .nv.callgraph             --------------------------
	.section	.nv.callgraph,"",@"SHT_CUDA_CALLGRAPH"
	.align	4
	.sectionentsize	8
	.align		4
        /*0000*/ 	.word	0x00000000
	.align		4
        /*0004*/ 	.word	0xffffffff
	.align		4
        /*0008*/ 	.word	0x00000000
	.align		4
        /*000c*/ 	.word	0xfffffffe
	.align		4
        /*0010*/ 	.word	0x00000000
	.align		4
        /*0014*/ 	.word	0xfffffffd
	.align		4
        /*0018*/ 	.word	0x00000000
	.align		4
        /*001c*/ 	.word	0xfffffffc


//--------------------- .text._Z8gSum_vecPfS_i    --------------------------
	.section	.text._Z8gSum_vecPfS_i,"ax",@progbits
	.align	128
        .global         _Z8gSum_vecPfS_i
        .type           _Z8gSum_vecPfS_i,@function
        .size           _Z8gSum_vecPfS_i,(.L_x_1 - _Z8gSum_vecPfS_i)
        .other          _Z8gSum_vecPfS_i,@"STO_CUDA_ENTRY STV_DEFAULT"
_Z8gSum_vecPfS_i:
.text._Z8gSum_vecPfS_i:
[----:B------:R-:W-:Y:S01]  /*0000*/  LDC R1, c[0x0][0x37c] ;  /* 0x0000df00ff017b82 */ /* 0x000fe20000000800 */
[----:B------:R-:W0:Y:S07]  /*0010*/  S2R R5, SR_TID.X ;  /* 0x0000000000057919 */ /* 0x000e2e0000002100 */
[----:B------:R-:W0:Y:S01]  /*0020*/  S2UR UR6, SR_CTAID.X ;  /* 0x00000000000679c3 */ /* 0x000e220000002500 */
[----:B------:R-:W1:Y:S07]  /*0030*/  LDCU.64 UR4, c[0x0][0x358] ;  /* 0x00006b00ff0477ac */ /* 0x000e6e0008000a00 */
[----:B------:R-:W0:Y:S08]  /*0040*/  LDC R0, c[0x0][0x360] ;  /* 0x0000d800ff007b82 */ /* 0x000e300000000800 */
[----:B------:R-:W2:Y:S08]  /*0050*/  LDC.64 R2, c[0x0][0x388] ;  /* 0x0000e200ff027b82 */ /* 0x000eb00000000a00 */
[----:B------:R-:W3:Y:S01]  /*0060*/  LDC.64 R6, c[0x0][0x380] ;  /* 0x0000e000ff067b82 */ /* 0x000ee20000000a00 */
[----:B0-----:R-:W-:-:S04]  /*0070*/  IMAD R5, R0, UR6, R5 ;  /* 0x0000000600057c24 */ /* 0x001fc8000f8e0205 */
[----:B--2---:R-:W-:-:S06]  /*0080*/  IMAD.WIDE R2, R5, 0x4, R2 ;  /* 0x0000000405027825 */ /* 0x004fcc00078e0202 */
[----:B-1----:R-:W2:Y:S01]  /*0090*/  LDG.E R2, desc[UR4][R2.64] ;  /* 0x0000000402027981 */ /* 0x002ea2000c1e1900 */
[----:B---3--:R-:W-:-:S05]  /*00a0*/  IMAD.WIDE R6, R5, 0x4, R6 ;  /* 0x0000000405067825 */ /* 0x008fca00078e0206 */
[----:B------:R-:W3:Y:S01]  /*00b0*/  LDG.E R8, desc[UR4][R6.64] ;  /* 0x0000000406087981 */ /* 0x000ee2000c1e1900 */
[----:B--2---:R-:W0:Y:S08]  /*00c0*/  F2F.F64.F32 R4, R2 ;  /* 0x0000000200047310 */ /* 0x004e300000201800 */
[----:B---3--:R-:W1:Y:S01]  /*00d0*/  F2F.F64.F32 R8, R8 ;  /* 0x0000000800087310 */ /* 0x008e620000201800 */
[----:B0-----:R-:W-:-:S08]  /*00e0*/  DADD R4, R4, 1 ;  /* 0x3ff0000004047429 */ /* 0x001fd00000000000 */
[----:B-1----:R-:W-:-:S10]  /*00f0*/  DADD R4, R4, R8 ;  /* 0x0000000004047229 */ /* 0x002fd40000000008 */
[----:B------:R-:W0:Y:S02]  /*0100*/  F2F.F32.F64 R5, R4 ;  /* 0x0000000400057310 */ /* 0x000e240000301000 */
[----:B0-----:R-:W-:Y:S01]  /*0110*/  STG.E desc[UR4][R6.64], R5 ;  /* 0x0000000506007986 */ /* 0x001fe2000c101904 */
[----:B------:R-:W-:Y:S05]  /*0120*/  EXIT ;  /* 0x000000000000794d */ /* 0x000fea0003800000 */
.L_x_0:
[----:B------:R-:W-:-:S00]  /*0130*/  BRA `(.L_x_0) ;  /* 0xfffffffc00fc7947 */ /* 0x000fc0000383ffff */
[----:B------:R-:W-:-:S00]  /*0140*/  NOP ;  /* 0x0000000000007918 */ /* 0x000fc00000000000 */
        /* <DEDUP_REMOVED lines=11> */
.L_x_1:


//--------------------- .nv.shared.reserved.0     --------------------------
	.section	.nv.shared.reserved.0,"aw",@nobits
	.weak		__nv_reservedSMEM_offset_0_alias
	.size		__nv_reservedSMEM_offset_0_alias, 0, 64
	.other		__nv_reservedSMEM_offset_0_alias,@"STO_CUDA_RESERVED_SHARED STV_DEFAULT"
__nv_reservedSMEM_offset_0_alias:
	.zero		0
	.zero		64


//--------------------- .nv.constant0._Z8gSum_vecPfS_i --------------------------
	.section	.nv.constant0._Z8gSum_vecPfS_i,"a",@progbits
	.sectionflags	@""
	.align	4
.nv.constant0._Z8gSum_vecPfS_i:
	.zero		916


//--------------------- SYMBOLS --------------------------

	.type		.nv.reservedSmem.offset0,@object
	.size		.nv.reservedSmem.offset0,0x4
